	.headerflags	@"EF_CUDA_TEXMODE_UNIFIED EF_CUDA_64BIT_ADDRESS EF_CUDA_ACCELERATORS EF_CUDA_SM90 EF_CUDA_VIRTUAL_SM(EF_CUDA_SM90)"
	.elftype	@"ET_EXEC"


//--------------------- .nv.info                  --------------------------
	.section	.nv.info,"",@"SHT_CUDA_INFO"
	.align	4


	//----- nvinfo : EIATTR_REGCOUNT
	.align		4
        /*0000*/ 	.byte	0x04, 0x2f
        /*0002*/ 	.short	(.L_1 - .L_0)
	.align		4
.L_0:
        /*0004*/ 	.word	index@(triton_poi_fused_cat_convolution_31)
        /*0008*/ 	.word	0x00000028


	//----- nvinfo : EIATTR_MIN_STACK_SIZE
	.align		4
.L_1:
        /*000c*/ 	.byte	0x04, 0x12
        /*000e*/ 	.short	(.L_3 - .L_2)
	.align		4
.L_2:
        /*0010*/ 	.word	index@(triton_poi_fused_cat_convolution_31)
        /*0014*/ 	.word	0x00000000


	//----- nvinfo : EIATTR_FRAME_SIZE
	.align		4
.L_3:
        /*0018*/ 	.byte	0x04, 0x11
        /*001a*/ 	.short	(.L_5 - .L_4)
	.align		4
.L_4:
        /*001c*/ 	.word	index@(triton_poi_fused_cat_convolution_31)
        /*0020*/ 	.word	0x00000000


	//----- nvinfo : EIATTR_MIN_STACK_SIZE
	.align		4
.L_5:
        /*0024*/ 	.byte	0x04, 0x12
        /*0026*/ 	.short	(.L_7 - .L_6)
	.align		4
.L_6:
        /*0028*/ 	.word	index@(triton_poi_fused_cat_convolution_31)
        /*002c*/ 	.word	0x00000000
.L_7:


//--------------------- .nv.info.triton_poi_fused_cat_convolution_31 --------------------------
	.section	.nv.info.triton_poi_fused_cat_convolution_31,"",@"SHT_CUDA_INFO"
	.sectionflags	@""
	.align	4


	//----- nvinfo : EIATTR_CUDA_API_VERSION
	.align		4
        /*0000*/ 	.byte	0x04, 0x37
        /*0002*/ 	.short	(.L_9 - .L_8)
.L_8:
        /*0004*/ 	.word	0x0000007c


	//----- nvinfo : EIATTR_KPARAM_INFO
	.align		4
.L_9:
        /*0008*/ 	.byte	0x04, 0x17
        /*000a*/ 	.short	(.L_11 - .L_10)
.L_10:
        /*000c*/ 	.word	0x00000000
        /*0010*/ 	.short	0x0004
        /*0012*/ 	.short	0x001c
        /*0014*/ 	.byte	0x00, 0xf0, 0x11, 0x00


	//----- nvinfo : EIATTR_KPARAM_INFO
	.align		4
.L_11:
        /*0018*/ 	.byte	0x04, 0x17
        /*001a*/ 	.short	(.L_13 - .L_12)
.L_12:
        /*001c*/ 	.word	0x00000000
        /*0020*/ 	.short	0x0003
        /*0022*/ 	.short	0x0018
        /*0024*/ 	.byte	0x00, 0xf0, 0x11, 0x00


	//----- nvinfo : EIATTR_KPARAM_INFO
	.align		4
.L_13:
        /*0028*/ 	.byte	0x04, 0x17
        /*002a*/ 	.short	(.L_15 - .L_14)
.L_14:
        /*002c*/ 	.word	0x00000000
        /*0030*/ 	.short	0x0002
        /*0032*/ 	.short	0x0010
        /*0034*/ 	.byte	0x00, 0xf4, 0x21, 0x00


	//----- nvinfo : EIATTR_KPARAM_INFO
	.align		4
.L_15:
        /*0038*/ 	.byte	0x04, 0x17
        /*003a*/ 	.short	(.L_17 - .L_16)
.L_16:
        /*003c*/ 	.word	0x00000000
        /*0040*/ 	.short	0x0001
        /*0042*/ 	.short	0x0008
        /*0044*/ 	.byte	0x00, 0xf4, 0x21, 0x00


	//----- nvinfo : EIATTR_KPARAM_INFO
	.align		4
.L_17:
        /*0048*/ 	.byte	0x04, 0x17
        /*004a*/ 	.short	(.L_19 - .L_18)
.L_18:
        /*004c*/ 	.word	0x00000000
        /*0050*/ 	.short	0x0000
        /*0052*/ 	.short	0x0000
        /*0054*/ 	.byte	0x00, 0xf4, 0x21, 0x00


	//----- nvinfo : EIATTR_SPARSE_MMA_MASK
	.align		4
.L_19:
        /*0058*/ 	.byte	0x03, 0x50
        /*005a*/ 	.short	0x0000


	//----- nvinfo : EIATTR_MAXREG_COUNT
	.align		4
        /*005c*/ 	.byte	0x03, 0x1b
        /*005e*/ 	.short	0x00ff


	//----- nvinfo : EIATTR_EXIT_INSTR_OFFSETS
	.align		4
        /*0060*/ 	.byte	0x04, 0x1c
        /*0062*/ 	.short	(.L_21 - .L_20)


	//   ....[0]....
.L_20:
        /*0064*/ 	.word	0x00000900


	//   ....[1]....
        /*0068*/ 	.word	0x00000920


	//----- nvinfo : EIATTR_REQNTID
	.align		4
.L_21:
        /*006c*/ 	.byte	0x04, 0x10
        /*006e*/ 	.short	(.L_23 - .L_22)
.L_22:
        /*0070*/ 	.word	0x00000100
        /*0074*/ 	.word	0x00000001
        /*0078*/ 	.word	0x00000001


	//----- nvinfo : EIATTR_CBANK_PARAM_SIZE
	.align		4
.L_23:
        /*007c*/ 	.byte	0x03, 0x19
        /*007e*/ 	.short	0x0020


	//----- nvinfo : EIATTR_PARAM_CBANK
	.align		4
        /*0080*/ 	.byte	0x04, 0x0a
        /*0082*/ 	.short	(.L_25 - .L_24)
	.align		4
.L_24:
        /*0084*/ 	.word	index@(.nv.constant0.triton_poi_fused_cat_convolution_31)
        /*0088*/ 	.short	0x0210
        /*008a*/ 	.short	0x0020


	//----- nvinfo : EIATTR_SW_WAR
	.align		4
.L_25:
        /*008c*/ 	.byte	0x04, 0x36
        /*008e*/ 	.short	(.L_27 - .L_26)
.L_26:
        /*0090*/ 	.word	0x00000008
.L_27:


//--------------------- .nv.callgraph             --------------------------
	.section	.nv.callgraph,"",@"SHT_CUDA_CALLGRAPH"
	.align	4
	.sectionentsize	8
	.align		4
        /*0000*/ 	.word	0x00000000
	.align		4
        /*0004*/ 	.word	0xffffffff
	.align		4
        /*0008*/ 	.word	0x00000000
	.align		4
        /*000c*/ 	.word	0xfffffffe
	.align		4
        /*0010*/ 	.word	0x00000000
	.align		4
        /*0014*/ 	.word	0xfffffffd
	.align		4
        /*0018*/ 	.word	0x00000000
	.align		4
        /*001c*/ 	.word	0xfffffffc


//--------------------- .text.triton_poi_fused_cat_convolution_31 --------------------------
	.section	.text.triton_poi_fused_cat_convolution_31,"ax",@progbits
	.sectionflags	@"SHF_BARRIERS=1"
	.align	128
        .global         triton_poi_fused_cat_convolution_31
        .type           triton_poi_fused_cat_convolution_31,@function
        .size           triton_poi_fused_cat_convolution_31,(.L_x_1 - triton_poi_fused_cat_convolution_31)
        .other          triton_poi_fused_cat_convolution_31,@"STO_CUDA_ENTRY STV_DEFAULT"
triton_poi_fused_cat_convolution_31:
.text.triton_poi_fused_cat_convolution_31:
[----:B------:R-:W0:Y:S01]  /*0000*/  LDC R1, c[0x0][0x28] ;  /* 0x00000a00ff017b82 */ /* 0x000e220000000800 */
[----:B------:R-:W1:Y:S07]  /*0010*/  S2R R0, SR_CTAID.Y ;  /* 0x0000000000007919 */ /* 0x000e6e0000002600 */
[----:B------:R-:W2:Y:S01]  /*0020*/  LDC.64 R22, c[0x0][0x210] ;  /* 0x00008400ff167b82 */ /* 0x000ea20000000a00 */
[----:B------:R-:W-:Y:S02]  /*0030*/  CS2R R16, SRZ ;  /* 0x0000000000107805 */ /* 0x000fe4000001ff00 */
[----:B------:R-:W-:Y:S01]  /*0040*/  CS2R R18, SRZ ;  /* 0x0000000000127805 */ /* 0x000fe2000001ff00 */
[----:B------:R-:W3:Y:S01]  /*0050*/  S2R R25, SR_TID.X ;  /* 0x0000000000197919 */ /* 0x000ee20000002100 */
[----:B------:R-:W-:Y:S01]  /*0060*/  ULDC.64 UR6, c[0x0][0x208] ;  /* 0x0000820000067ab9 */ /* 0x000fe20000000a00 */
[----:B------:R-:W-:-:S02]  /*0070*/  CS2R R12, SRZ ;  /* 0x00000000000c7805 */ /* 0x000fc4000001ff00 */
[----:B------:R-:W-:Y:S01]  /*0080*/  CS2R R14, SRZ ;  /* 0x00000000000e7805 */ /* 0x000fe2000001ff00 */
[----:B------:R-:W4:Y:S01]  /*0090*/  S2R R29, SR_CTAID.X ;  /* 0x00000000001d7919 */ /* 0x000f220000002500 */
[----:B-1----:R-:W-:Y:S01]  /*00a0*/  IMAD.SHL.U32 R31, R0, 0x40, RZ ;  /* 0x00000040001f7824 */ /* 0x002fe200078e00ff */
[----:B------:R-:W-:Y:S01]  /*00b0*/  SHF.R.S32.HI R3, RZ, 0x19, R0 ;  /* 0x00000019ff037819 */ /* 0x000fe20000011400 */
[----:B---3--:R-:W-:-:S03]  /*00c0*/  IMAD.SHL.U32 R24, R25, 0x4, RZ ;  /* 0x0000000419187824 */ /* 0x008fc600078e00ff */
[----:B------:R-:W-:Y:S02]  /*00d0*/  SGXT R3, R3, 0x1 ;  /* 0x000000010303781a */ /* 0x000fe40000000200 */
[----:B------:R-:W-:Y:S01]  /*00e0*/  SHF.R.U32.HI R30, RZ, 0x4, R25 ;  /* 0x00000004ff1e7819 */ /* 0x000fe20000011619 */
[----:B----4-:R-:W-:Y:S01]  /*00f0*/  IMAD.SHL.U32 R29, R29, 0x40, RZ ;  /* 0x000000401d1d7824 */ /* 0x010fe200078e00ff */
[----:B------:R-:W-:Y:S02]  /*0100*/  LOP3.LUT R0, R31, 0x3c, R24, 0xf8, !PT ;  /* 0x0000003c1f007812 */ /* 0x000fe400078ef818 */
[----:B------:R-:W-:Y:S02]  /*0110*/  SGXT.U32 R30, R30, 0x4 ;  /* 0x000000041e1e781a */ /* 0x000fe40000000000 */
[----:B------:R-:W-:Y:S02]  /*0120*/  LEA.HI R3, R3, R0, RZ, 0x8 ;  /* 0x0000000003037211 */ /* 0x000fe400078f40ff */
[----:B------:R-:W-:-:S03]  /*0130*/  LOP3.LUT R28, R29, 0x30, R30, 0xfe, !PT ;  /* 0x000000301d1c7812 */ /* 0x000fc600078efe1e */
[C---:B------:R-:W-:Y:S01]  /*0140*/  IMAD.SHL.U32 R2, R3.reuse, 0x40, RZ ;  /* 0x0000004003027824 */ /* 0x040fe200078e00ff */
[----:B------:R-:W-:Y:S02]  /*0150*/  LOP3.LUT R3, R3, 0xffffff00, RZ, 0xc0, !PT ;  /* 0xffffff0003037812 */ /* 0x000fe400078ec0ff */
[----:B------:R-:W-:Y:S02]  /*0160*/  ISETP.GE.AND P4, PT, R28, 0x40, PT ;  /* 0x000000401c00780c */ /* 0x000fe40003f86270 */
[----:B------:R-:W-:-:S04]  /*0170*/  LOP3.LUT R2, R2, 0xffffc000, RZ, 0xc0, !PT ;  /* 0xffffc00002027812 */ /* 0x000fc800078ec0ff */
[----:B------:R-:W-:Y:S02]  /*0180*/  IADD3 R5, R2, R0, -R3 ;  /* 0x0000000002057210 */ /* 0x000fe40007ffe803 */
[----:B------:R-:W-:Y:S02]  /*0190*/  LOP3.LUT R0, R29, R30, RZ, 0xfc, !PT ;  /* 0x0000001e1d007212 */ /* 0x000fe400078efcff */
[----:B------:R-:W-:Y:S02]  /*01a0*/  LOP3.LUT R2, R29, 0x10, R30, 0xfe, !PT ;  /* 0x000000101d027812 */ /* 0x000fe400078efe1e */
[----:B------:R-:W-:Y:S02]  /*01b0*/  CS2R R8, SRZ ;  /* 0x0000000000087805 */ /* 0x000fe4000001ff00 */
[C---:B------:R-:W-:Y:S01]  /*01c0*/  ISETP.GE.AND P1, PT, R0.reuse, 0x40, PT ;  /* 0x000000400000780c */ /* 0x040fe20003f26270 */
[--C-:B------:R-:W-:Y:S01]  /*01d0*/  IMAD R0, R0, 0x100, R5.reuse ;  /* 0x0000010000007824 */ /* 0x100fe200078e0205 */
[C---:B------:R-:W-:Y:S01]  /*01e0*/  ISETP.GE.AND P2, PT, R2.reuse, 0x40, PT ;  /* 0x000000400200780c */ /* 0x040fe20003f46270 */
[----:B------:R-:W-:Y:S01]  /*01f0*/  IMAD R2, R2, 0x100, R5 ;  /* 0x0000010002027824 */ /* 0x000fe200078e0205 */
[----:B------:R-:W-:Y:S01]  /*0200*/  LOP3.LUT R3, R29, 0x20, R30, 0xfe, !PT ;  /* 0x000000201d037812 */ /* 0x000fe200078efe1e */
[----:B--2---:R-:W-:-:S03]  /*0210*/  IMAD.WIDE R26, R0, 0x4, R22 ;  /* 0x00000004001a7825 */ /* 0x004fc600078e0216 */
[----:B------:R-:W-:Y:S01]  /*0220*/  ISETP.GE.AND P3, PT, R3, 0x40, PT ;  /* 0x000000400300780c */ /* 0x000fe20003f66270 */
[----:B------:R-:W-:Y:S01]  /*0230*/  IMAD.WIDE R32, R2, 0x4, R22 ;  /* 0x0000000402207825 */ /* 0x000fe200078e0216 */
[----:B------:R-:W-:-:S03]  /*0240*/  CS2R R10, SRZ ;  /* 0x00000000000a7805 */ /* 0x000fc6000001ff00 */
[--C-:B------:R-:W-:Y:S01]  /*0250*/  IMAD R3, R3, 0x100, R5.reuse ;  /* 0x0000010003037824 */ /* 0x100fe200078e0205 */
[----:B------:R1:W2:Y:S01]  /*0260*/  @!P1 LDG.E.EL.128 R16, desc[UR6][R26.64] ;  /* 0x000000061a109981 */ /* 0x0002a2000c2e1d00 */
[----:B------:R-:W-:Y:S02]  /*0270*/  IMAD R28, R28, 0x100, R5 ;  /* 0x000001001c1c7824 */ /* 0x000fe400078e0205 */
[--C-:B------:R-:W-:Y:S01]  /*0280*/  IMAD.WIDE R20, R3, 0x4, R22.reuse ;  /* 0x0000000403147825 */ /* 0x100fe200078e0216 */
[----:B------:R-:W3:Y:S01]  /*0290*/  @!P2 LDG.E.EL.128 R12, desc[UR6][R32.64] ;  /* 0x00000006200ca981 */ /* 0x000ee2000c2e1d00 */
[----:B------:R-:W-:Y:S02]  /*02a0*/  CS2R R4, SRZ ;  /* 0x0000000000047805 */ /* 0x000fe4000001ff00 */
[----:B------:R-:W-:Y:S01]  /*02b0*/  CS2R R6, SRZ ;  /* 0x0000000000067805 */ /* 0x000fe2000001ff00 */
[----:B------:R-:W-:Y:S01]  /*02c0*/  IMAD.WIDE R22, R28, 0x4, R22 ;  /* 0x000000041c167825 */ /* 0x000fe200078e0216 */
[----:B------:R4:W5:Y:S04]  /*02d0*/  @!P3 LDG.E.EL.128 R8, desc[UR6][R20.64] ;  /* 0x000000061408b981 */ /* 0x000968000c2e1d00 */
[----:B------:R4:W3:Y:S01]  /*02e0*/  @!P4 LDG.E.EL.128 R4, desc[UR6][R22.64] ;  /* 0x000000061604c981 */ /* 0x0008e2000c2e1d00 */
[----:B------:R-:W4:Y:S01]  /*02f0*/  S2UR UR5, SR_CgaCtaId ;  /* 0x00000000000579c3 */ /* 0x000f220000008800 */
[----:B-1----:R-:W-:Y:S01]  /*0300*/  SHF.R.U32.HI R26, RZ, 0x2, R25 ;  /* 0x00000002ff1a7819 */ /* 0x002fe20000011619 */
[----:B------:R-:W-:Y:S01]  /*0310*/  IMAD.SHL.U32 R25, R25, 0x100, RZ ;  /* 0x0000010019197824 */ /* 0x000fe200078e00ff */
[----:B------:R-:W-:-:S02]  /*0320*/  UMOV UR4, 0x400 ;  /* 0x0000040000047882 */ /* 0x000fc40000000000 */
[----:B------:R-:W-:Y:S02]  /*0330*/  LOP3.LUT R26, R26, 0x3c, RZ, 0xc0, !PT ;  /* 0x0000003c1a1a7812 */ /* 0x000fe400078ec0ff */
[----:B------:R-:W-:-:S04]  /*0340*/  LOP3.LUT R27, R25, 0xf00, RZ, 0xc0, !PT ;  /* 0x00000f00191b7812 */ /* 0x000fc800078ec0ff */
[C---:B----4-:R-:W-:Y:S02]  /*0350*/  LOP3.LUT R21, R27.reuse, 0x40, RZ, 0xfc, !PT ;  /* 0x000000401b157812 */ /* 0x050fe400078efcff */
[C---:B0-----:R-:W-:Y:S02]  /*0360*/  LOP3.LUT R22, R27.reuse, 0x80, RZ, 0xfc, !PT ;  /* 0x000000801b167812 */ /* 0x041fe400078efcff */
[----:B------:R-:W-:Y:S01]  /*0370*/  LOP3.LUT R20, R27, R30, RZ, 0xfc, !PT ;  /* 0x0000001e1b147212 */ /* 0x000fe200078efcff */
[----:B------:R-:W-:-:S06]  /*0380*/  UPRMT UR4, UR5, 0x654, UR4 ;  /* 0x0000065405047896 */ /* 0x000fcc0008000004 */
[----:B------:R-:W-:Y:S01]  /*0390*/  VIADD R25, R26, UR4 ;  /* 0x000000041a197c36 */ /* 0x000fe20008000000 */
[C---:B------:R-:W-:Y:S02]  /*03a0*/  LOP3.LUT R26, R27.reuse, 0xc0, RZ, 0xfc, !PT ;  /* 0x000000c01b1a7812 */ /* 0x040fe400078efcff */
[----:B------:R-:W-:Y:S02]  /*03b0*/  LEA.HI R27, R27, UR4, RZ, 0x1c ;  /* 0x000000041b1b7c11 */ /* 0x000fe4000f8fe0ff */
[----:B------:R-:W-:Y:S02]  /*03c0*/  LEA.HI R21, R21, UR4, RZ, 0x1c ;  /* 0x0000000415157c11 */ /* 0x000fe4000f8fe0ff */
[----:B------:R-:W-:Y:S02]  /*03d0*/  LEA.HI R23, R22, UR4, RZ, 0x1c ;  /* 0x0000000416177c11 */ /* 0x000fe4000f8fe0ff */
[----:B------:R-:W-:Y:S01]  /*03e0*/  LEA.HI R35, R26, UR4, RZ, 0x1c ;  /* 0x000000041a237c11 */ /* 0x000fe2000f8fe0ff */
[----:B------:R-:W-:-:S02]  /*03f0*/  IMAD R27, R20, 0x4, R27 ;  /* 0x00000004141b7824 */ /* 0x000fc400078e021b */
[C---:B------:R-:W-:Y:S02]  /*0400*/  IMAD R26, R20.reuse, 0x4, R21 ;  /* 0x00000004141a7824 */ /* 0x040fe400078e0215 */
[C---:B------:R-:W-:Y:S02]  /*0410*/  IMAD R33, R20.reuse, 0x4, R23 ;  /* 0x0000000414217824 */ /* 0x040fe400078e0217 */
[----:B------:R-:W-:Y:S01]  /*0420*/  IMAD R36, R20, 0x4, R35 ;  /* 0x0000000414247824 */ /* 0x000fe200078e0223 */
[----:B------:R-:W-:Y:S01]  /*0430*/  LOP3.LUT R32, R24, 0x3fc, RZ, 0xc0, !PT ;  /* 0x000003fc18207812 */ /* 0x000fe200078ec0ff */
[----:B------:R-:W0:Y:S03]  /*0440*/  LDC.64 R34, c[0x0][0x218] ;  /* 0x00008600ff227b82 */ /* 0x000e260000000a00 */
[C---:B------:R-:W-:Y:S01]  /*0450*/  LOP3.LUT R37, R32.reuse, 0x400, RZ, 0xfc, !PT ;  /* 0x0000040020257812 */ /* 0x040fe200078efcff */
[----:B------:R-:W-:-:S03]  /*0460*/  IMAD R25, R32, 0x4, R25 ;  /* 0x0000000420197824 */ /* 0x000fc600078e0219 */
[----:B------:R-:W-:Y:S02]  /*0470*/  SHF.R.U32.HI R37, RZ, 0x4, R37 ;  /* 0x00000004ff257819 */ /* 0x000fe40000011625 */
[----:B------:R-:W-:Y:S02]  /*0480*/  LOP3.LUT R29, R29, 0x3c, R24, 0xf8, !PT ;  /* 0x0000003c1d1d7812 */ /* 0x000fe400078ef818 */
[----:B------:R-:W-:Y:S02]  /*0490*/  LOP3.LUT R24, R31, R30, RZ, 0xfc, !PT ;  /* 0x0000001e1f187212 */ /* 0x000fe400078efcff */
[----:B------:R-:W-:Y:S01]  /*04a0*/  ISETP.GE.AND P0, PT, R29, 0x40, PT ;  /* 0x000000401d00780c */ /* 0x000fe20003f06270 */
[----:B--2---:R-:W-:Y:S04]  /*04b0*/  STS [R27], R16 ;  /* 0x000000101b007388 */ /* 0x004fe80000000800 */
[----:B------:R-:W-:Y:S04]  /*04c0*/  STS [R26+0x100], R17 ;  /* 0x000100111a007388 */ /* 0x000fe80000000800 */
[----:B------:R-:W-:Y:S04]  /*04d0*/  STS [R33+0x200], R18 ;  /* 0x0002001221007388 */ /* 0x000fe80000000800 */
[----:B------:R-:W-:Y:S04]  /*04e0*/  STS [R36+0x300], R19 ;  /* 0x0003001324007388 */ /* 0x000fe80000000800 */
[----:B---3--:R-:W-:Y:S04]  /*04f0*/  STS [R27+0x40], R12 ;  /* 0x0000400c1b007388 */ /* 0x008fe80000000800 */
[----:B------:R-:W-:Y:S04]  /*0500*/  STS [R26+0x140], R13 ;  /* 0x0001400d1a007388 */ /* 0x000fe80000000800 */
[----:B------:R-:W-:Y:S04]  /*0510*/  STS [R33+0x240], R14 ;  /* 0x0002400e21007388 */ /* 0x000fe80000000800 */
[----:B------:R-:W-:Y:S04]  /*0520*/  STS [R36+0x340], R15 ;  /* 0x0003400f24007388 */ /* 0x000fe80000000800 */
[----:B-----5:R-:W-:Y:S04]  /*0530*/  STS [R27+0x80], R8 ;  /* 0x000080081b007388 */ /* 0x020fe80000000800 */
[----:B------:R-:W-:Y:S04]  /*0540*/  STS [R26+0x180], R9 ;  /* 0x000180091a007388 */ /* 0x000fe80000000800 */
[----:B------:R-:W-:Y:S04]  /*0550*/  STS [R33+0x280], R10 ;  /* 0x0002800a21007388 */ /* 0x000fe80000000800 */
[----:B------:R-:W-:Y:S04]  /*0560*/  STS [R36+0x380], R11 ;  /* 0x0003800b24007388 */ /* 0x000fe80000000800 */
[----:B------:R-:W-:Y:S04]  /*0570*/  STS [R27+0xc0], R4 ;  /* 0x0000c0041b007388 */ /* 0x000fe80000000800 */
[----:B------:R1:W-:Y:S04]  /*0580*/  STS [R26+0x1c0], R5 ;  /* 0x0001c0051a007388 */ /* 0x0003e80000000800 */
[----:B------:R-:W-:Y:S04]  /*0590*/  STS [R33+0x2c0], R6 ;  /* 0x0002c00621007388 */ /* 0x000fe80000000800 */
[----:B------:R0:W-:Y:S01]  /*05a0*/  STS [R36+0x3c0], R7 ;  /* 0x0003c00724007388 */ /* 0x0001e20000000800 */
[----:B------:R-:W-:Y:S01]  /*05b0*/  BAR.SYNC.DEFER_BLOCKING 0x0 ;  /* 0x0000000000007b1d */ /* 0x000fe20000010000 */
[----:B-1----:R-:W-:-:S05]  /*05c0*/  LOP3.LUT R26, R37, 0x7c, RZ, 0xc0, !PT ;  /* 0x0000007c251a7812 */ /* 0x002fca00078ec0ff */
[----:B------:R-:W-:-:S04]  /*05d0*/  VIADD R27, R26, UR4 ;  /* 0x000000041a1b7c36 */ /* 0x000fc80008000000 */
[----:B------:R-:W-:Y:S01]  /*05e0*/  IMAD R27, R32, 0x4, R27 ;  /* 0x00000004201b7824 */ /* 0x000fe200078e021b */
[----:B------:R-:W-:Y:S04]  /*05f0*/  LDS R20, [R25] ;  /* 0x0000000019147984 */ /* 0x000fe80000000800 */
[----:B------:R-:W-:Y:S04]  /*0600*/  LDS R21, [R25+0x4] ;  /* 0x0000040019157984 */ /* 0x000fe80000000800 */
[----:B------:R-:W-:Y:S04]  /*0610*/  LDS R22, [R25+0x8] ;  /* 0x0000080019167984 */ /* 0x000fe80000000800 */
[----:B------:R-:W1:Y:S01]  /*0620*/  LDS R23, [R25+0xc] ;  /* 0x00000c0019177984 */ /* 0x000e620000000800 */
[----:B------:R-:W-:-:S03]  /*0630*/  IMAD R37, R24, 0x40, R29 ;  /* 0x0000004018257824 */ /* 0x000fc600078e021d */
[----:B------:R-:W-:Y:S04]  /*0640*/  LDS R24, [R27+0x1000] ;  /* 0x001000001b187984 */ /* 0x000fe80000000800 */
[----:B------:R-:W-:Y:S04]  /*0650*/  LDS R25, [R27+0x1004] ;  /* 0x001004001b197984 */ /* 0x000fe80000000800 */
[----:B------:R-:W-:Y:S04]  /*0660*/  LDS R26, [R27+0x1008] ;  /* 0x001008001b1a7984 */ /* 0x000fe80000000800 */
[----:B------:R-:W2:Y:S01]  /*0670*/  LDS R27, [R27+0x100c] ;  /* 0x00100c001b1b7984 */ /* 0x000ea20000000800 */
[----:B0-----:R-:W-:Y:S01]  /*0680*/  IMAD.WIDE R36, R37, 0x4, R34 ;  /* 0x0000000425247825 */ /* 0x001fe200078e0222 */
[----:B------:R-:W-:-:S04]  /*0690*/  LOP3.LUT R33, R32, 0x800, RZ, 0xfc, !PT ;  /* 0x0000080020217812 */ /* 0x000fc800078efcff */
[----:B-1----:R0:W-:Y:S02]  /*06a0*/  @!P0 STG.E.128 desc[UR6][R36.64], R20 ;  /* 0x0000001424008986 */ /* 0x0021e4000c101d06 */
[----:B0-----:R-:W-:Y:S02]  /*06b0*/  SHF.R.U32.HI R20, RZ, 0x4, R33 ;  /* 0x00000004ff147819 */ /* 0x001fe40000011621 */
[----:B------:R-:W-:-:S05]  /*06c0*/  LOP3.LUT R33, R31, 0x10, R30, 0xfe, !PT ;  /* 0x000000101f217812 */ /* 0x000fca00078efe1e */
[----:B------:R-:W-:-:S04]  /*06d0*/  IMAD R33, R33, 0x40, R29 ;  /* 0x0000004021217824 */ /* 0x000fc800078e021d */
[----:B------:R-:W-:Y:S01]  /*06e0*/  IMAD.WIDE R36, R33, 0x4, R34 ;  /* 0x0000000421247825 */ /* 0x000fe200078e0222 */
[----:B------:R-:W-:Y:S02]  /*06f0*/  LOP3.LUT R33, R32, 0xc00, RZ, 0xfc, !PT ;  /* 0x00000c0020217812 */ /* 0x000fe400078efcff */
[----:B------:R-:W-:Y:S02]  /*0700*/  LOP3.LUT R20, R20, 0xbc, RZ, 0xc0, !PT ;  /* 0x000000bc14147812 */ /* 0x000fe400078ec0ff */
[----:B--2---:R0:W-:Y:S03]  /*0710*/  @!P0 STG.E.128 desc[UR6][R36.64], R24 ;  /* 0x0000001824008986 */ /* 0x0041e6000c101d06 */
[----:B------:R-:W-:-:S04]  /*0720*/  VIADD R21, R20, UR4 ;  /* 0x0000000414157c36 */ /* 0x000fc80008000000 */
[----:B------:R-:W-:-:S05]  /*0730*/  IMAD R23, R32, 0x4, R21 ;  /* 0x0000000420177824 */ /* 0x000fca00078e0215 */
[----:B------:R-:W-:Y:S04]  /*0740*/  LDS R20, [R23+0x2000] ;  /* 0x0020000017147984 */ /* 0x000fe80000000800 */
[----:B------:R-:W-:Y:S01]  /*0750*/  LDS R21, [R23+0x2004] ;  /* 0x0020040017157984 */ /* 0x000fe20000000800 */
[----:B0-----:R-:W-:-:S03]  /*0760*/  SHF.R.U32.HI R24, RZ, 0x4, R33 ;  /* 0x00000004ff187819 */ /* 0x001fc60000011621 */
[----:B------:R-:W-:Y:S01]  /*0770*/  LDS R22, [R23+0x2008] ;  /* 0x0020080017167984 */ /* 0x000fe20000000800 */
[----:B------:R-:W-:-:S03]  /*0780*/  LOP3.LUT R24, R24, 0xfc, RZ, 0xc0, !PT ;  /* 0x000000fc18187812 */ /* 0x000fc600078ec0ff */
[----:B------:R-:W0:Y:S02]  /*0790*/  LDS R23, [R23+0x200c] ;  /* 0x00200c0017177984 */ /* 0x000e240000000800 */
[----:B------:R-:W-:-:S04]  /*07a0*/  VIADD R25, R24, UR4 ;  /* 0x0000000418197c36 */ /* 0x000fc80008000000 */
[----:B------:R-:W-:Y:S01]  /*07b0*/  IMAD R27, R32, 0x4, R25 ;  /* 0x00000004201b7824 */ /* 0x000fe200078e0219 */
[----:B------:R-:W-:-:S04]  /*07c0*/  LOP3.LUT R33, R31, 0x20, R30, 0xfe, !PT ;  /* 0x000000201f217812 */ /* 0x000fc800078efe1e */
[----:B------:R-:W-:Y:S04]  /*07d0*/  LDS R24, [R27+0x3000] ;  /* 0x003000001b187984 */ /* 0x000fe80000000800 */
[----:B------:R-:W-:Y:S04]  /*07e0*/  LDS R25, [R27+0x3004] ;  /* 0x003004001b197984 */ /* 0x000fe80000000800 */
[----:B------:R-:W-:Y:S04]  /*07f0*/  LDS R26, [R27+0x3008] ;  /* 0x003008001b1a7984 */ /* 0x000fe80000000800 */
[----:B------:R-:W1:Y:S01]  /*0800*/  LDS R27, [R27+0x300c] ;  /* 0x00300c001b1b7984 */ /* 0x000e620000000800 */
[----:B------:R-:W-:-:S04]  /*0810*/  IMAD R33, R33, 0x40, R29 ;  /* 0x0000004021217824 */ /* 0x000fc800078e021d */
[----:B------:R-:W-:Y:S02]  /*0820*/  IMAD.WIDE R36, R33, 0x4, R34 ;  /* 0x0000000421247825 */ /* 0x000fe400078e0222 */
[----:B------:R-:W2:Y:S01]  /*0830*/  LDC.64 R32, c[0x0][0x220] ;  /* 0x00008800ff207b82 */ /* 0x000ea20000000a00 */
[----:B------:R-:W-:-:S05]  /*0840*/  LOP3.LUT R30, R31, 0x30, R30, 0xfe, !PT ;  /* 0x000000301f1e7812 */ /* 0x000fca00078efe1e */
[----:B------:R-:W-:Y:S01]  /*0850*/  IMAD R29, R30, 0x40, R29 ;  /* 0x000000401e1d7824 */ /* 0x000fe200078e021d */
[----:B0-----:R0:W-:Y:S03]  /*0860*/  @!P0 STG.E.128 desc[UR6][R36.64], R20 ;  /* 0x0000001424008986 */ /* 0x0011e6000c101d06 */
[----:B------:R-:W-:-:S04]  /*0870*/  IMAD.WIDE R34, R29, 0x4, R34 ;  /* 0x000000041d227825 */ /* 0x000fc800078e0222 */
[----:B--2---:R-:W-:-:S04]  /*0880*/  IMAD.WIDE R30, R0, 0x4, R32 ;  /* 0x00000004001e7825 */ /* 0x004fc800078e0220 */
[----:B0-----:R-:W-:-:S04]  /*0890*/  IMAD.WIDE R36, R2, 0x4, R32 ;  /* 0x0000000402247825 */ /* 0x001fc800078e0220 */
[--C-:B------:R-:W-:Y:S01]  /*08a0*/  IMAD.WIDE R2, R3, 0x4, R32.reuse ;  /* 0x0000000403027825 */ /* 0x100fe200078e0220 */
[----:B-1----:R0:W-:Y:S04]  /*08b0*/  @!P0 STG.E.128 desc[UR6][R34.64], R24 ;  /* 0x0000001822008986 */ /* 0x0021e8000c101d06 */
[----:B------:R0:W-:Y:S04]  /*08c0*/  @!P1 STG.E.128 desc[UR6][R30.64], R16 ;  /* 0x000000101e009986 */ /* 0x0001e8000c101d06 */
[----:B------:R0:W-:Y:S01]  /*08d0*/  @!P2 STG.E.128 desc[UR6][R36.64], R12 ;  /* 0x0000000c2400a986 */ /* 0x0001e2000c101d06 */
[----:B------:R-:W-:-:S03]  /*08e0*/  IMAD.WIDE R28, R28, 0x4, R32 ;  /* 0x000000041c1c7825 */ /* 0x000fc600078e0220 */
[----:B------:R0:W-:Y:S02]  /*08f0*/  @!P3 STG.E.128 desc[UR6][R2.64], R8 ;  /* 0x000000080200b986 */ /* 0x0001e4000c101d06 */
[----:B0-----:R-:W-:Y:S05]  /*0900*/  @P4 EXIT ;  /* 0x000000000000494d */ /* 0x001fea0003800000 */
[----:B------:R-:W-:Y:S01]  /*0910*/  STG.E.128 desc[UR6][R28.64], R4 ;  /* 0x000000041c007986 */ /* 0x000fe2000c101d06 */
[----:B------:R-:W-:Y:S05]  /*0920*/  EXIT ;  /* 0x000000000000794d */ /* 0x000fea0003800000 */
.L_x_0:
[----:B------:R-:W-:-:S00]  /*0930*/  BRA `(.L_x_0) ;  /* 0xfffffffc00fc7947 */ /* 0x000fc0000383ffff */
[----:B------:R-:W-:-:S00]  /*0940*/  NOP ;  /* 0x0000000000007918 */ /* 0x000fc00000000000 */
        /* <DEDUP_REMOVED lines=11> */
.L_x_1:


//--------------------- .nv.shared.triton_poi_fused_cat_convolution_31 --------------------------
	.section	.nv.shared.triton_poi_fused_cat_convolution_31,"aw",@nobits
	.sectionflags	@""
	.align	16
	.zero		1024


//--------------------- .nv.constant0.triton_poi_fused_cat_convolution_31 --------------------------
	.section	.nv.constant0.triton_poi_fused_cat_convolution_31,"a",@progbits
	.sectionflags	@""
	.align	4
.nv.constant0.triton_poi_fused_cat_convolution_31:
	.zero		560
